//
// Generated by NVIDIA NVVM Compiler
//
// Compiler Build ID: CL-36424714
// Cuda compilation tools, release 13.0, V13.0.88
// Based on NVVM 20.0.0
//

.version 9.0
.target sm_100
.address_size 64

	// .globl	_Z11matrix_multPiS_S_i

.visible .entry _Z11matrix_multPiS_S_i(
	.param .u64 .ptr .align 1 _Z11matrix_multPiS_S_i_param_0,
	.param .u64 .ptr .align 1 _Z11matrix_multPiS_S_i_param_1,
	.param .u64 .ptr .align 1 _Z11matrix_multPiS_S_i_param_2,
	.param .u32 _Z11matrix_multPiS_S_i_param_3
)
{
	.reg .pred 	%p<10>;
	.reg .b32 	%r<95>;
	.reg .b64 	%rd<66>;

	ld.param.u64 	%rd14, [_Z11matrix_multPiS_S_i_param_0];
	ld.param.u64 	%rd15, [_Z11matrix_multPiS_S_i_param_1];
	ld.param.u64 	%rd16, [_Z11matrix_multPiS_S_i_param_2];
	ld.param.u32 	%r23, [_Z11matrix_multPiS_S_i_param_3];
	cvta.to.global.u64 	%rd1, %rd15;
	cvta.to.global.u64 	%rd2, %rd14;
	cvta.to.global.u64 	%rd17, %rd16;
	mov.u32 	%r24, %ctaid.y;
	mov.u32 	%r25, %ntid.y;
	mov.u32 	%r26, %tid.y;
	mad.lo.s32 	%r27, %r24, %r25, %r26;
	mov.u32 	%r28, %ctaid.x;
	mov.u32 	%r29, %ntid.x;
	mov.u32 	%r30, %tid.x;
	mad.lo.s32 	%r1, %r28, %r29, %r30;
	mul.lo.s32 	%r2, %r23, %r27;
	add.s32 	%r31, %r2, %r1;
	mul.wide.s32 	%rd18, %r31, 4;
	add.s64 	%rd3, %rd17, %rd18;
	mov.b32 	%r32, 0;
	st.global.u32 	[%rd3], %r32;
	setp.lt.s32 	%p1, %r23, 1;
	@%p1 bra 	$L__BB0_12;
	and.b32  	%r3, %r23, 7;
	setp.lt.u32 	%p2, %r23, 8;
	mov.b32 	%r89, 0;
	mov.u32 	%r92, %r89;
	@%p2 bra 	$L__BB0_4;
	and.b32  	%r35, %r23, 2147483640;
	neg.s32 	%r87, %r35;
	mul.wide.u32 	%rd19, %r23, 4;
	add.s64 	%rd4, %rd1, %rd19;
	mul.wide.u32 	%rd20, %r23, 8;
	add.s64 	%rd5, %rd1, %rd20;
	mul.wide.u32 	%rd21, %r23, 12;
	add.s64 	%rd6, %rd1, %rd21;
	mul.wide.u32 	%rd22, %r23, 16;
	add.s64 	%rd7, %rd1, %rd22;
	mul.wide.u32 	%rd23, %r23, 20;
	add.s64 	%rd8, %rd1, %rd23;
	mul.wide.u32 	%rd24, %r23, 24;
	add.s64 	%rd9, %rd1, %rd24;
	mul.wide.u32 	%rd25, %r23, 28;
	add.s64 	%rd10, %rd1, %rd25;
	mul.wide.u32 	%rd26, %r2, 4;
	add.s64 	%rd27, %rd26, %rd2;
	add.s64 	%rd65, %rd27, 16;
	mov.b32 	%r89, 0;
	mov.u32 	%r86, %r1;
$L__BB0_3:
	.pragma "nounroll";
	and.b32  	%r92, %r23, 2147483640;
	mul.wide.s32 	%rd28, %r86, 4;
	add.s64 	%rd29, %rd4, %rd28;
	add.s64 	%rd30, %rd5, %rd28;
	add.s64 	%rd31, %rd6, %rd28;
	add.s64 	%rd32, %rd7, %rd28;
	add.s64 	%rd33, %rd8, %rd28;
	add.s64 	%rd34, %rd9, %rd28;
	add.s64 	%rd35, %rd10, %rd28;
	add.s64 	%rd36, %rd1, %rd28;
	ld.global.u32 	%r36, [%rd65+-16];
	ld.global.u32 	%r37, [%rd36];
	mad.lo.s32 	%r38, %r37, %r36, %r89;
	st.global.u32 	[%rd3], %r38;
	ld.global.u32 	%r39, [%rd65+-12];
	ld.global.u32 	%r40, [%rd29];
	mad.lo.s32 	%r41, %r40, %r39, %r38;
	st.global.u32 	[%rd3], %r41;
	ld.global.u32 	%r42, [%rd65+-8];
	ld.global.u32 	%r43, [%rd30];
	mad.lo.s32 	%r44, %r43, %r42, %r41;
	st.global.u32 	[%rd3], %r44;
	ld.global.u32 	%r45, [%rd65+-4];
	ld.global.u32 	%r46, [%rd31];
	mad.lo.s32 	%r47, %r46, %r45, %r44;
	st.global.u32 	[%rd3], %r47;
	ld.global.u32 	%r48, [%rd65];
	ld.global.u32 	%r49, [%rd32];
	mad.lo.s32 	%r50, %r49, %r48, %r47;
	st.global.u32 	[%rd3], %r50;
	ld.global.u32 	%r51, [%rd65+4];
	ld.global.u32 	%r52, [%rd33];
	mad.lo.s32 	%r53, %r52, %r51, %r50;
	st.global.u32 	[%rd3], %r53;
	ld.global.u32 	%r54, [%rd65+8];
	ld.global.u32 	%r55, [%rd34];
	mad.lo.s32 	%r56, %r55, %r54, %r53;
	st.global.u32 	[%rd3], %r56;
	ld.global.u32 	%r57, [%rd65+12];
	ld.global.u32 	%r58, [%rd35];
	mad.lo.s32 	%r89, %r58, %r57, %r56;
	st.global.u32 	[%rd3], %r89;
	add.s32 	%r87, %r87, 8;
	shl.b32 	%r59, %r23, 3;
	add.s32 	%r86, %r86, %r59;
	add.s64 	%rd65, %rd65, 32;
	setp.ne.s32 	%p3, %r87, 0;
	@%p3 bra 	$L__BB0_3;
$L__BB0_4:
	setp.eq.s32 	%p4, %r3, 0;
	@%p4 bra 	$L__BB0_12;
	and.b32  	%r14, %r23, 3;
	setp.lt.u32 	%p5, %r3, 4;
	@%p5 bra 	$L__BB0_7;
	add.s32 	%r60, %r92, %r2;
	mul.wide.u32 	%rd37, %r60, 4;
	add.s64 	%rd38, %rd2, %rd37;
	ld.global.u32 	%r61, [%rd38];
	mad.lo.s32 	%r62, %r92, %r23, %r1;
	mul.wide.s32 	%rd39, %r62, 4;
	add.s64 	%rd40, %rd1, %rd39;
	ld.global.u32 	%r63, [%rd40];
	mad.lo.s32 	%r64, %r63, %r61, %r89;
	st.global.u32 	[%rd3], %r64;
	cvt.u64.u32 	%rd41, %r2;
	cvt.u64.u32 	%rd42, %r92;
	add.s64 	%rd43, %rd42, %rd41;
	shl.b64 	%rd44, %rd43, 2;
	add.s64 	%rd45, %rd2, %rd44;
	ld.global.u32 	%r65, [%rd45+4];
	mul.wide.u32 	%rd46, %r23, 4;
	add.s64 	%rd47, %rd40, %rd46;
	ld.global.u32 	%r66, [%rd47];
	mad.lo.s32 	%r67, %r66, %r65, %r64;
	st.global.u32 	[%rd3], %r67;
	ld.global.u32 	%r68, [%rd45+8];
	add.s64 	%rd48, %rd47, %rd46;
	ld.global.u32 	%r69, [%rd48];
	mad.lo.s32 	%r70, %r69, %r68, %r67;
	st.global.u32 	[%rd3], %r70;
	ld.global.u32 	%r71, [%rd45+12];
	add.s64 	%rd49, %rd48, %rd46;
	ld.global.u32 	%r72, [%rd49];
	mad.lo.s32 	%r89, %r72, %r71, %r70;
	st.global.u32 	[%rd3], %r89;
	add.s32 	%r92, %r92, 4;
$L__BB0_7:
	setp.eq.s32 	%p6, %r14, 0;
	@%p6 bra 	$L__BB0_12;
	setp.eq.s32 	%p7, %r14, 1;
	@%p7 bra 	$L__BB0_10;
	add.s32 	%r73, %r92, %r2;
	mul.wide.u32 	%rd50, %r73, 4;
	add.s64 	%rd51, %rd2, %rd50;
	ld.global.u32 	%r74, [%rd51];
	mad.lo.s32 	%r75, %r92, %r23, %r1;
	mul.wide.s32 	%rd52, %r75, 4;
	add.s64 	%rd53, %rd1, %rd52;
	ld.global.u32 	%r76, [%rd53];
	mad.lo.s32 	%r77, %r76, %r74, %r89;
	st.global.u32 	[%rd3], %r77;
	cvt.u64.u32 	%rd54, %r2;
	cvt.u64.u32 	%rd55, %r92;
	add.s64 	%rd56, %rd55, %rd54;
	shl.b64 	%rd57, %rd56, 2;
	add.s64 	%rd58, %rd2, %rd57;
	ld.global.u32 	%r78, [%rd58+4];
	mul.wide.u32 	%rd59, %r23, 4;
	add.s64 	%rd60, %rd53, %rd59;
	ld.global.u32 	%r79, [%rd60];
	mad.lo.s32 	%r89, %r79, %r78, %r77;
	st.global.u32 	[%rd3], %r89;
	add.s32 	%r92, %r92, 2;
$L__BB0_10:
	and.b32  	%r80, %r23, 1;
	setp.eq.b32 	%p8, %r80, 1;
	not.pred 	%p9, %p8;
	@%p9 bra 	$L__BB0_12;
	add.s32 	%r81, %r92, %r2;
	mul.wide.u32 	%rd61, %r81, 4;
	add.s64 	%rd62, %rd2, %rd61;
	ld.global.u32 	%r82, [%rd62];
	mad.lo.s32 	%r83, %r92, %r23, %r1;
	mul.wide.s32 	%rd63, %r83, 4;
	add.s64 	%rd64, %rd1, %rd63;
	ld.global.u32 	%r84, [%rd64];
	mad.lo.s32 	%r85, %r84, %r82, %r89;
	st.global.u32 	[%rd3], %r85;
$L__BB0_12:
	ret;

}


// ===== COMPILED SASS (sm_100) =====

	.target	sm_100

	.elftype	@"ET_EXEC"


//--------------------- .note.nv.tkinfo           --------------------------
	.section	.note.nv.tkinfo,"",@"SHT_NOTE"
	.sectionflags	@"SHF_NOTE_NV_TKINFO"
	.tkinfo
        /*0018*/ 	.word	0x00000002
        /*0030*/ 	.string	""
        /*0030*/ 	.string	"ptxas"
        /*0030*/ 	.string	"Cuda compilation tools, release 13.0, V13.0.88"
        /*0030*/ 	.string	"Build cuda_13.0.r13.0/compiler.36424714_0"
        /*0030*/ 	.string	"-arch sm_100 -m 64 "



//--------------------- .note.nv.cuinfo           --------------------------
	.section	.note.nv.cuinfo,"",@"SHT_NOTE"
	.sectionflags	@"SHF_NOTE_NV_CUINFO"
        /*0018*/ 	.short	0x0002
        /*001a*/ 	.short	0x0064
        /*001c*/ 	.short	0x0082
	.zero		2


//--------------------- .nv.info                  --------------------------
	.section	.nv.info,"",@"SHT_CUDA_INFO"
	.align	4


	//----- nvinfo : EIATTR_REGCOUNT
	.align		4
        /*0000*/ 	.byte	0x04, 0x2f
        /*0002*/ 	.short	(.L_1 - .L_0)
	.align		4
.L_0:
        /*0004*/ 	.word	index@(_Z11matrix_multPiS_S_i)
        /*0008*/ 	.word	0x00000018


	//----- nvinfo : EIATTR_FRAME_SIZE
	.align		4
.L_1:
        /*000c*/ 	.byte	0x04, 0x11
        /*000e*/ 	.short	(.L_3 - .L_2)
	.align		4
.L_2:
        /*0010*/ 	.word	index@(_Z11matrix_multPiS_S_i)
        /*0014*/ 	.word	0x00000000


	//----- nvinfo : EIATTR_MIN_STACK_SIZE
	.align		4
.L_3:
        /*0018*/ 	.byte	0x04, 0x12
        /*001a*/ 	.short	(.L_5 - .L_4)
	.align		4
.L_4:
        /*001c*/ 	.word	index@(_Z11matrix_multPiS_S_i)
        /*0020*/ 	.word	0x00000000
.L_5:


//--------------------- .nv.compat                --------------------------
	.section	.nv.compat,"",@"SHT_CUDA_COMPAT_INFO"
	.align	4
        /*0000*/ 	.byte	0x02, 0x09, 0x00, 0x00, 0x02, 0x02, 0x01, 0x00, 0x02, 0x05, 0x05, 0x00, 0x03, 0x07, 0x01, 0x01
        /*0010*/ 	.byte	0x02, 0x03, 0x00, 0x00, 0x02, 0x06, 0x01, 0x00, 0x04, 0x0b, 0x08, 0x00, 0x09, 0x00, 0x00, 0x00
        /*0020*/ 	.byte	0x00, 0x00, 0x00, 0x00


//--------------------- .nv.info._Z11matrix_multPiS_S_i --------------------------
	.section	.nv.info._Z11matrix_multPiS_S_i,"",@"SHT_CUDA_INFO"
	.sectionflags	@""
	.align	4


	//----- nvinfo : EIATTR_CUDA_API_VERSION
	.align		4
        /*0000*/ 	.byte	0x04, 0x37
        /*0002*/ 	.short	(.L_7 - .L_6)
.L_6:
        /*0004*/ 	.word	0x00000082


	//----- nvinfo : EIATTR_KPARAM_INFO
	.align		4
.L_7:
        /*0008*/ 	.byte	0x04, 0x17
        /*000a*/ 	.short	(.L_9 - .L_8)
.L_8:
        /*000c*/ 	.word	0x00000000
        /*0010*/ 	.short	0x0003
        /*0012*/ 	.short	0x0018
        /*0014*/ 	.byte	0x00, 0xf0, 0x11, 0x00


	//----- nvinfo : EIATTR_KPARAM_INFO
	.align		4
.L_9:
        /*0018*/ 	.byte	0x04, 0x17
        /*001a*/ 	.short	(.L_11 - .L_10)
.L_10:
        /*001c*/ 	.word	0x00000000
        /*0020*/ 	.short	0x0002
        /*0022*/ 	.short	0x0010
        /*0024*/ 	.byte	0x00, 0xf5, 0x21, 0x00


	//----- nvinfo : EIATTR_KPARAM_INFO
	.align		4
.L_11:
        /*0028*/ 	.byte	0x04, 0x17
        /*002a*/ 	.short	(.L_13 - .L_12)
.L_12:
        /*002c*/ 	.word	0x00000000
        /*0030*/ 	.short	0x0001
        /*0032*/ 	.short	0x0008
        /*0034*/ 	.byte	0x00, 0xf5, 0x21, 0x00


	//----- nvinfo : EIATTR_KPARAM_INFO
	.align		4
.L_13:
        /*0038*/ 	.byte	0x04, 0x17
        /*003a*/ 	.short	(.L_15 - .L_14)
.L_14:
        /*003c*/ 	.word	0x00000000
        /*0040*/ 	.short	0x0000
        /*0042*/ 	.short	0x0000
        /*0044*/ 	.byte	0x00, 0xf5, 0x21, 0x00


	//----- nvinfo : EIATTR_SPARSE_MMA_MASK
	.align		4
.L_15:
        /*0048*/ 	.byte	0x03, 0x50
        /*004a*/ 	.short	0x0000


	//----- nvinfo : EIATTR_MAXREG_COUNT
	.align		4
        /*004c*/ 	.byte	0x03, 0x1b
        /*004e*/ 	.short	0x00ff


	//----- nvinfo : EIATTR_MERCURY_ISA_VERSION
	.align		4
        /*0050*/ 	.byte	0x03, 0x5f
        /*0052*/ 	.short	0x0101


	//----- nvinfo : EIATTR_VRC_CTA_INIT_COUNT
	.align		4
        /*0054*/ 	.byte	0x02, 0x4a
	.zero		1
	.zero		1


	//----- nvinfo : EIATTR_EXIT_INSTR_OFFSETS
	.align		4
        /*0058*/ 	.byte	0x04, 0x1c
        /*005a*/ 	.short	(.L_17 - .L_16)


	//   ....[0]....
.L_16:
        /*005c*/ 	.word	0x00000120


	//   ....[1]....
        /*0060*/ 	.word	0x00000650


	//   ....[2]....
        /*0064*/ 	.word	0x000008c0


	//   ....[3]....
        /*0068*/ 	.word	0x00000a80


	//   ....[4]....
        /*006c*/ 	.word	0x00000b30


	//----- nvinfo : EIATTR_CBANK_PARAM_SIZE
	.align		4
.L_17:
        /*0070*/ 	.byte	0x03, 0x19
        /*0072*/ 	.short	0x001c


	//----- nvinfo : EIATTR_PARAM_CBANK
	.align		4
        /*0074*/ 	.byte	0x04, 0x0a
        /*0076*/ 	.short	(.L_19 - .L_18)
	.align		4
.L_18:
        /*0078*/ 	.word	index@(.nv.constant0._Z11matrix_multPiS_S_i)
        /*007c*/ 	.short	0x0380
        /*007e*/ 	.short	0x001c


	//----- nvinfo : EIATTR_SW_WAR
	.align		4
.L_19:
        /*0080*/ 	.byte	0x04, 0x36
        /*0082*/ 	.short	(.L_21 - .L_20)
.L_20:
        /*0084*/ 	.word	0x00000008
.L_21:


//--------------------- .nv.callgraph             --------------------------
	.section	.nv.callgraph,"",@"SHT_CUDA_CALLGRAPH"
	.align	4
	.sectionentsize	8
	.align		4
        /*0000*/ 	.word	0x00000000
	.align		4
        /*0004*/ 	.word	0xffffffff
	.align		4
        /*0008*/ 	.word	0x00000000
	.align		4
        /*000c*/ 	.word	0xfffffffe
	.align		4
        /*0010*/ 	.word	0x00000000
	.align		4
        /*0014*/ 	.word	0xfffffffd
	.align		4
        /*0018*/ 	.word	0x00000000
	.align		4
        /*001c*/ 	.word	0xfffffffc


//--------------------- .text._Z11matrix_multPiS_S_i --------------------------
	.section	.text._Z11matrix_multPiS_S_i,"ax",@progbits
	.align	128
        .global         _Z11matrix_multPiS_S_i
        .type           _Z11matrix_multPiS_S_i,@function
        .size           _Z11matrix_multPiS_S_i,(.L_x_5 - _Z11matrix_multPiS_S_i)
        .other          _Z11matrix_multPiS_S_i,@"STO_CUDA_ENTRY STV_DEFAULT"
_Z11matrix_multPiS_S_i:
.text._Z11matrix_multPiS_S_i:
[----:B------:R-:W-:Y:S01]  /*0000*/  LDC R1, c[0x0][0x37c] ;  /* 0x0000df00ff017b82 */ /* 0x000fe20000000800 */
[----:B------:R-:W0:Y:S07]  /*0010*/  S2R R0, SR_TID.Y ;  /* 0x0000000000007919 */ /* 0x000e2e0000002200 */
[----:B------:R-:W0:Y:S01]  /*0020*/  S2UR UR4, SR_CTAID.Y ;  /* 0x00000000000479c3 */ /* 0x000e220000002600 */
[----:B------:R-:W1:Y:S01]  /*0030*/  LDCU UR18, c[0x0][0x398] ;  /* 0x00007300ff1277ac */ /* 0x000e620008000800 */
[----:B------:R-:W2:Y:S01]  /*0040*/  S2R R7, SR_TID.X ;  /* 0x0000000000077919 */ /* 0x000ea20000002100 */
[----:B------:R-:W3:Y:S05]  /*0050*/  LDCU.64 UR16, c[0x0][0x358] ;  /* 0x00006b00ff1077ac */ /* 0x000eea0008000a00 */
[----:B------:R-:W0:Y:S08]  /*0060*/  LDC R5, c[0x0][0x364] ;  /* 0x0000d900ff057b82 */ /* 0x000e300000000800 */
[----:B------:R-:W2:Y:S01]  /*0070*/  S2UR UR5, SR_CTAID.X ;  /* 0x00000000000579c3 */ /* 0x000ea20000002500 */
[----:B-1----:R-:W-:-:S07]  /*0080*/  UISETP.GE.AND UP0, UPT, UR18, 0x1, UPT ;  /* 0x000000011200788c */ /* 0x002fce000bf06270 */
[----:B------:R-:W2:Y:S01]  /*0090*/  LDC R4, c[0x0][0x360] ;  /* 0x0000d800ff047b82 */ /* 0x000ea20000000800 */
[----:B------:R-:W-:-:S07]  /*00a0*/  PLOP3.LUT P0, PT, PT, PT, UP0, 0x80, 0x8 ;  /* 0x000000000008781c */ /* 0x000fce0003f0f008 */
[----:B------:R-:W1:Y:S01]  /*00b0*/  LDC.64 R2, c[0x0][0x390] ;  /* 0x0000e400ff027b82 */ /* 0x000e620000000a00 */
[----:B0-----:R-:W-:-:S04]  /*00c0*/  IMAD R5, R5, UR4, R0 ;  /* 0x0000000405057c24 */ /* 0x001fc8000f8e0200 */
[----:B------:R-:W-:Y:S02]  /*00d0*/  IMAD R5, R5, UR18, RZ ;  /* 0x0000001205057c24 */ /* 0x000fe4000f8e02ff */
[----:B--2---:R-:W-:-:S05]  /*00e0*/  IMAD R0, R4, UR5, R7 ;  /* 0x0000000504007c24 */ /* 0x004fca000f8e0207 */
[----:B------:R-:W-:-:S05]  /*00f0*/  IADD3 R7, PT, PT, R0, R5, RZ ;  /* 0x0000000500077210 */ /* 0x000fca0007ffe0ff */
[----:B-1----:R-:W-:-:S05]  /*0100*/  IMAD.WIDE R2, R7, 0x4, R2 ;  /* 0x0000000407027825 */ /* 0x002fca00078e0202 */
[----:B---3--:R0:W-:Y:S01]  /*0110*/  STG.E desc[UR16][R2.64], RZ ;  /* 0x000000ff02007986 */ /* 0x0081e2000c101910 */
[----:B------:R-:W-:Y:S05]  /*0120*/  @!P0 EXIT ;  /* 0x000000000000894d */ /* 0x000fea0003800000 */
[----:B------:R-:W-:Y:S01]  /*0130*/  UISETP.GE.U32.AND UP0, UPT, UR18, 0x8, UPT ;  /* 0x000000081200788c */ /* 0x000fe2000bf06070 */
[----:B------:R-:W-:Y:S01]  /*0140*/  HFMA2 R7, -RZ, RZ, 0, 0 ;  /* 0x00000000ff077431 */ /* 0x000fe200000001ff */
[----:B------:R-:W-:-:S07]  /*0150*/  MOV R4, RZ ;  /* 0x000000ff00047202 */ /* 0x000fce0000000f00 */
[----:B------:R-:W-:Y:S05]  /*0160*/  BRA.U !UP0, `(.L_x_0) ;  /* 0x0000000508307547 */ /* 0x000fea000b800000 */
[----:B------:R-:W1:Y:S01]  /*0170*/  LDCU.128 UR20, c[0x0][0x380] ;  /* 0x00007000ff1477ac */ /* 0x000e620008000c00 */
[----:B------:R-:W-:Y:S01]  /*0180*/  MOV R4, R0 ;  /* 0x0000000000047202 */ /* 0x000fe20000000f00 */
[----:B------:R-:W-:-:S04]  /*0190*/  ULOP3.LUT UR4, UR18, 0x7ffffff8, URZ, 0xc0, !UPT ;  /* 0x7ffffff812047892 */ /* 0x000fc8000f8ec0ff */
[----:B------:R-:W-:Y:S01]  /*01a0*/  UIADD3 UR4, UPT, UPT, -UR4, URZ, URZ ;  /* 0x000000ff04047290 */ /* 0x000fe2000fffe1ff */
[----:B-1----:R-:W-:Y:S01]  /*01b0*/  MOV R6, UR20 ;  /* 0x0000001400067c02 */ /* 0x002fe20008000f00 */
[----:B------:R-:W-:Y:S01]  /*01c0*/  UIMAD.WIDE.U32 UR6, UR18, 0xc, UR22 ;  /* 0x0000000c120678a5 */ /* 0x000fe2000f8e0016 */
[----:B------:R-:W-:Y:S01]  /*01d0*/  MOV R7, UR21 ;  /* 0x0000001500077c02 */ /* 0x000fe20008000f00 */
[----:B------:R-:W-:Y:S02]  /*01e0*/  UIMAD.WIDE.U32 UR8, UR18, 0x10, UR22 ;  /* 0x00000010120878a5 */ /* 0x000fe4000f8e0016 */
[----:B------:R-:W-:Y:S01]  /*01f0*/  UIMAD.WIDE.U32 UR10, UR18, 0x14, UR22 ;  /* 0x00000014120a78a5 */ /* 0x000fe2000f8e0016 */
[----:B------:R-:W-:Y:S01]  /*0200*/  IMAD.WIDE.U32 R6, R5, 0x4, R6 ;  /* 0x0000000405067825 */ /* 0x000fe200078e0006 */
[----:B------:R-:W-:Y:S02]  /*0210*/  UIMAD.WIDE.U32 UR12, UR18, 0x18, UR22 ;  /* 0x00000018120c78a5 */ /* 0x000fe4000f8e0016 */
[----:B------:R-:W-:Y:S01]  /*0220*/  UIMAD.WIDE.U32 UR14, UR18, 0x1c, UR22 ;  /* 0x0000001c120e78a5 */ /* 0x000fe2000f8e0016 */
[----:B------:R-:W-:-:S04]  /*0230*/  IADD3 R6, P0, PT, R6, 0x10, RZ ;  /* 0x0000001006067810 */ /* 0x000fc80007f1e0ff */
[----:B------:R-:W-:Y:S02]  /*0240*/  IADD3.X R9, PT, PT, RZ, R7, RZ, P0, !PT ;  /* 0x00000007ff097210 */ /* 0x000fe400007fe4ff */
[----:B------:R-:W-:-:S07]  /*0250*/  MOV R7, RZ ;  /* 0x000000ff00077202 */ /* 0x000fce0000000f00 */
.L_x_1:
[----:B------:R-:W-:Y:S01]  /*0260*/  HFMA2 R11, -RZ, RZ, 0, 2.384185791015625e-07 ;  /* 0x00000004ff0b7431 */ /* 0x000fe200000001ff */
[----:B------:R-:W-:-:S05]  /*0270*/  MOV R8, R6 ;  /* 0x0000000600087202 */ /* 0x000fca0000000f00 */
[----:B--2---:R-:W2:Y:S01]  /*0280*/  LDG.E R6, desc[UR16][R8.64+-0x10] ;  /* 0xfffff01008067981 */ /* 0x004ea2000c1e1900 */
[----:B------:R-:W-:-:S06]  /*0290*/  IMAD.WIDE R10, R4, R11, UR22 ;  /* 0x00000016040a7e25 */ /* 0x000fcc000f8e020b */
[----:B------:R-:W2:Y:S01]  /*02a0*/  LDG.E R10, desc[UR16][R10.64] ;  /* 0x000000100a0a7981 */ /* 0x000ea2000c1e1900 */
[----:B------:R-:W-:-:S06]  /*02b0*/  UIMAD.WIDE.U32 UR20, UR18, 0x4, UR22 ;  /* 0x00000004121478a5 */ /* 0x000fcc000f8e0016 */
[----:B------:R-:W-:Y:S02]  /*02c0*/  MOV R12, UR20 ;  /* 0x00000014000c7c02 */ /* 0x000fe40008000f00 */
[----:B------:R-:W-:Y:S01]  /*02d0*/  MOV R13, UR21 ;  /* 0x00000015000d7c02 */ /* 0x000fe20008000f00 */
[----:B--2---:R-:W-:Y:S02]  /*02e0*/  IMAD R15, R6, R10, R7 ;  /* 0x0000000a060f7224 */ /* 0x004fe400078e0207 */
[----:B------:R-:W-:-:S03]  /*02f0*/  IMAD.WIDE R6, R4, 0x4, R12 ;  /* 0x0000000404067825 */ /* 0x000fc600078e020c */
[----:B------:R1:W-:Y:S04]  /*0300*/  STG.E desc[UR16][R2.64], R15 ;  /* 0x0000000f02007986 */ /* 0x0003e8000c101910 */
[----:B------:R-:W2:Y:S04]  /*0310*/  LDG.E R6, desc[UR16][R6.64] ;  /* 0x0000001006067981 */ /* 0x000ea8000c1e1900 */
[----:B------:R-:W2:Y:S01]  /*0320*/  LDG.E R14, desc[UR16][R8.64+-0xc] ;  /* 0xfffff410080e7981 */ /* 0x000ea2000c1e1900 */
[----:B------:R-:W-:-:S06]  /*0330*/  UIMAD.WIDE.U32 UR20, UR18, 0x8, UR22 ;  /* 0x00000008121478a5 */ /* 0x000fcc000f8e0016 */
[----:B------:R-:W-:Y:S02]  /*0340*/  MOV R12, UR20 ;  /* 0x00000014000c7c02 */ /* 0x000fe40008000f00 */
[----:B------:R-:W-:-:S03]  /*0350*/  MOV R13, UR21 ;  /* 0x00000015000d7c02 */ /* 0x000fc60008000f00 */
[----:B------:R-:W-:-:S04]  /*0360*/  IMAD.WIDE R10, R4, 0x4, R12 ;  /* 0x00000004040a7825 */ /* 0x000fc800078e020c */
[----:B--2---:R-:W-:-:S05]  /*0370*/  IMAD R17, R14, R6, R15 ;  /* 0x000000060e117224 */ /* 0x004fca00078e020f */
[----:B------:R2:W-:Y:S04]  /*0380*/  STG.E desc[UR16][R2.64], R17 ;  /* 0x0000001102007986 */ /* 0x0005e8000c101910 */
[----:B------:R-:W1:Y:S04]  /*0390*/  LDG.E R10, desc[UR16][R10.64] ;  /* 0x000000100a0a7981 */ /* 0x000e68000c1e1900 */
[----:B------:R-:W1:Y:S01]  /*03a0*/  LDG.E R12, desc[UR16][R8.64+-0x8] ;  /* 0xfffff810080c7981 */ /* 0x000e62000c1e1900 */
[----:B------:R-:W-:-:S05]  /*03b0*/  HFMA2 R13, -RZ, RZ, 0, 2.384185791015625e-07 ;  /* 0x00000004ff0d7431 */ /* 0x000fca00000001ff */
[----:B------:R-:W-:-:S04]  /*03c0*/  IMAD.WIDE R6, R4, R13, UR6 ;  /* 0x0000000604067e25 */ /* 0x000fc8000f8e020d */
[----:B-1----:R-:W-:-:S05]  /*03d0*/  IMAD R15, R12, R10, R17 ;  /* 0x0000000a0c0f7224 */ /* 0x002fca00078e0211 */
[----:B------:R1:W-:Y:S04]  /*03e0*/  STG.E desc[UR16][R2.64], R15 ;  /* 0x0000000f02007986 */ /* 0x0003e8000c101910 */
[----:B------:R-:W3:Y:S04]  /*03f0*/  LDG.E R6, desc[UR16][R6.64] ;  /* 0x0000001006067981 */ /* 0x000ee8000c1e1900 */
[----:B------:R-:W3:Y:S02]  /*0400*/  LDG.E R12, desc[UR16][R8.64+-0x4] ;  /* 0xfffffc10080c7981 */ /* 0x000ee4000c1e1900 */
[----:B---3--:R-:W-:-:S02]  /*0410*/  IMAD R19, R12, R6, R15 ;  /* 0x000000060c137224 */ /* 0x008fc400078e020f */
[----:B------:R-:W-:-:S03]  /*0420*/  IMAD.WIDE R12, R4, R13, UR8 ;  /* 0x00000008040c7e25 */ /* 0x000fc6000f8e020d */
[----:B------:R3:W-:Y:S04]  /*0430*/  STG.E desc[UR16][R2.64], R19 ;  /* 0x0000001302007986 */ /* 0x0007e8000c101910 */
[----:B------:R-:W2:Y:S04]  /*0440*/  LDG.E R12, desc[UR16][R12.64] ;  /* 0x000000100c0c7981 */ /* 0x000ea8000c1e1900 */
[----:B------:R-:W2:Y:S01]  /*0450*/  LDG.E R10, desc[UR16][R8.64] ;  /* 0x00000010080a7981 */ /* 0x000ea2000c1e1900 */
[----:B------:R-:W-:Y:S02]  /*0460*/  IMAD.MOV.U32 R11, RZ, RZ, 0x4 ;  /* 0x00000004ff0b7424 */ /* 0x000fe400078e00ff */
[----:B--2---:R-:W-:-:S02]  /*0470*/  IMAD R17, R10, R12, R19 ;  /* 0x0000000c0a117224 */ /* 0x004fc400078e0213 */
[----:B------:R-:W-:-:S03]  /*0480*/  IMAD.WIDE R10, R4, R11, UR10 ;  /* 0x0000000a040a7e25 */ /* 0x000fc6000f8e020b */
[----:B------:R2:W-:Y:S04]  /*0490*/  STG.E desc[UR16][R2.64], R17 ;  /* 0x0000001102007986 */ /* 0x0005e8000c101910 */
[----:B------:R-:W4:Y:S04]  /*04a0*/  LDG.E R10, desc[UR16][R10.64] ;  /* 0x000000100a0a7981 */ /* 0x000f28000c1e1900 */
[----:B------:R-:W4:Y:S01]  /*04b0*/  LDG.E R6, desc[UR16][R8.64+0x4] ;  /* 0x0000041008067981 */ /* 0x000f22000c1e1900 */
[----:B-1----:R-:W-:-:S05]  /*04c0*/  MOV R15, 0x4 ;  /* 0x00000004000f7802 */ /* 0x002fca0000000f00 */
[----:B------:R-:W-:-:S04]  /*04d0*/  IMAD.WIDE R14, R4, R15, UR12 ;  /* 0x0000000c040e7e25 */ /* 0x000fc8000f8e020f */
[----:B----4-:R-:W-:-:S05]  /*04e0*/  IMAD R21, R6, R10, R17 ;  /* 0x0000000a06157224 */ /* 0x010fca00078e0211 */
[----:B------:R2:W-:Y:S04]  /*04f0*/  STG.E desc[UR16][R2.64], R21 ;  /* 0x0000001502007986 */ /* 0x0005e8000c101910 */
[----:B------:R-:W3:Y:S04]  /*0500*/  LDG.E R14, desc[UR16][R14.64] ;  /* 0x000000100e0e7981 */ /* 0x000ee8000c1e1900 */
[----:B------:R-:W3:Y:S01]  /*0510*/  LDG.E R6, desc[UR16][R8.64+0x8] ;  /* 0x0000081008067981 */ /* 0x000ee2000c1e1900 */
[----:B------:R-:W-:-:S05]  /*0520*/  HFMA2 R13, -RZ, RZ, 0, 2.384185791015625e-07 ;  /* 0x00000004ff0d7431 */ /* 0x000fca00000001ff */
[----:B------:R-:W-:-:S04]  /*0530*/  IMAD.WIDE R12, R4, R13, UR14 ;  /* 0x0000000e040c7e25 */ /* 0x000fc8000f8e020d */
[----:B---3--:R-:W-:-:S05]  /*0540*/  IMAD R19, R6, R14, R21 ;  /* 0x0000000e06137224 */ /* 0x008fca00078e0215 */
[----:B------:R2:W-:Y:S04]  /*0550*/  STG.E desc[UR16][R2.64], R19 ;  /* 0x0000001302007986 */ /* 0x0005e8000c101910 */
[----:B------:R-:W3:Y:S04]  /*0560*/  LDG.E R12, desc[UR16][R12.64] ;  /* 0x000000100c0c7981 */ /* 0x000ee8000c1e1900 */
[----:B------:R-:W3:Y:S01]  /*0570*/  LDG.E R6, desc[UR16][R8.64+0xc] ;  /* 0x00000c1008067981 */ /* 0x000ee2000c1e1900 */
[----:B------:R-:W-:-:S04]  /*0580*/  UIADD3 UR4, UPT, UPT, UR4, 0x8, URZ ;  /* 0x0000000804047890 */ /* 0x000fc8000fffe0ff */
[----:B------:R-:W-:Y:S01]  /*0590*/  UISETP.NE.AND UP0, UPT, UR4, URZ, UPT ;  /* 0x000000ff0400728c */ /* 0x000fe2000bf05270 */
[----:B------:R-:W-:-:S04]  /*05a0*/  MOV R11, UR18 ;  /* 0x00000012000b7c02 */ /* 0x000fc80008000f00 */
[----:B------:R-:W-:Y:S01]  /*05b0*/  LEA R4, R11, R4, 0x3 ;  /* 0x000000040b047211 */ /* 0x000fe200078e18ff */
[----:B---3--:R-:W-:-:S05]  /*05c0*/  IMAD R7, R6, R12, R19 ;  /* 0x0000000c06077224 */ /* 0x008fca00078e0213 */
[----:B------:R2:W-:Y:S01]  /*05d0*/  STG.E desc[UR16][R2.64], R7 ;  /* 0x0000000702007986 */ /* 0x0005e2000c101910 */
[----:B------:R-:W-:-:S04]  /*05e0*/  IADD3 R6, P0, PT, R8, 0x20, RZ ;  /* 0x0000002008067810 */ /* 0x000fc80007f1e0ff */
[----:B------:R-:W-:Y:S01]  /*05f0*/  IADD3.X R9, PT, PT, RZ, R9, RZ, P0, !PT ;  /* 0x00000009ff097210 */ /* 0x000fe200007fe4ff */
[----:B------:R-:W-:Y:S08]  /*0600*/  BRA.U UP0, `(.L_x_1) ;  /* 0xfffffffd00147547 */ /* 0x000ff0000b83ffff */
[----:B------:R-:W-:-:S06]  /*0610*/  ULOP3.LUT UR4, UR18, 0x7ffffff8, URZ, 0xc0, !UPT ;  /* 0x7ffffff812047892 */ /* 0x000fcc000f8ec0ff */
[----:B------:R-:W-:-:S07]  /*0620*/  MOV R4, UR4 ;  /* 0x0000000400047c02 */ /* 0x000fce0008000f00 */
.L_x_0:
[----:B------:R-:W-:-:S06]  /*0630*/  ULOP3.LUT UR4, UR18, 0x7, URZ, 0xc0, !UPT ;  /* 0x0000000712047892 */ /* 0x000fcc000f8ec0ff */
[----:B------:R-:W-:-:S13]  /*0640*/  ISETP.NE.AND P0, PT, RZ, UR4, PT ;  /* 0x00000004ff007c0c */ /* 0x000fda000bf05270 */
[----:B------:R-:W-:Y:S05]  /*0650*/  @!P0 EXIT ;  /* 0x000000000000894d */ /* 0x000fea0003800000 */
[----:B------:R-:W-:Y:S02]  /*0660*/  UISETP.GE.U32.AND UP0, UPT, UR4, 0x4, UPT ;  /* 0x000000040400788c */ /* 0x000fe4000bf06070 */
[----:B------:R-:W-:-:S07]  /*0670*/  ULOP3.LUT UR4, UR18, 0x3, URZ, 0xc0, !UPT ;  /* 0x0000000312047892 */ /* 0x000fce000f8ec0ff */
[----:B------:R-:W-:Y:S05]  /*0680*/  BRA.U !UP0, `(.L_x_2) ;  /* 0x0000000108887547 */ /* 0x000fea000b800000 */
[----:B------:R-:W1:Y:S01]  /*0690*/  LDC.64 R10, c[0x0][0x380] ;  /* 0x0000e000ff0a7b82 */ /* 0x000e620000000a00 */
[----:B------:R-:W-:Y:S01]  /*06a0*/  IADD3 R9, PT, PT, R5, R4, RZ ;  /* 0x0000000405097210 */ /* 0x000fe20007ffe0ff */
[----:B------:R-:W-:Y:S01]  /*06b0*/  IMAD R15, R4, UR18, R0 ;  /* 0x00000012040f7c24 */ /* 0x000fe2000f8e0200 */
[----:B------:R-:W3:Y:S05]  /*06c0*/  LDCU.64 UR6, c[0x0][0x380] ;  /* 0x00007000ff0677ac */ /* 0x000eea0008000a00 */
[----:B------:R-:W4:Y:S01]  /*06d0*/  LDC.64 R12, c[0x0][0x388] ;  /* 0x0000e200ff0c7b82 */ /* 0x000f220000000a00 */
[----:B-1----:R-:W-:-:S06]  /*06e0*/  IMAD.WIDE.U32 R10, R9, 0x4, R10 ;  /* 0x00000004090a7825 */ /* 0x002fcc00078e000a */
[----:B------:R-:W5:Y:S01]  /*06f0*/  LDG.E R10, desc[UR16][R10.64] ;  /* 0x000000100a0a7981 */ /* 0x000f62000c1e1900 */
[----:B----4-:R-:W-:-:S05]  /*0700*/  IMAD.WIDE R12, R15, 0x4, R12 ;  /* 0x000000040f0c7825 */ /* 0x010fca00078e020c */
[----:B------:R-:W5:Y:S01]  /*0710*/  LDG.E R6, desc[UR16][R12.64] ;  /* 0x000000100c067981 */ /* 0x000f62000c1e1900 */
[----:B------:R-:W-:Y:S01]  /*0720*/  IADD3 R9, P0, PT, R5, R4, RZ ;  /* 0x0000000405097210 */ /* 0x000fe20007f1e0ff */
[----:B--2---:R-:W-:-:S03]  /*0730*/  IMAD.U32 R17, RZ, RZ, UR18 ;  /* 0x00000012ff117e24 */ /* 0x004fc6000f8e00ff */
[----:B------:R-:W-:Y:S02]  /*0740*/  IADD3.X R14, PT, PT, RZ, RZ, RZ, P0, !PT ;  /* 0x000000ffff0e7210 */ /* 0x000fe400007fe4ff */
[----:B---3--:R-:W-:-:S04]  /*0750*/  LEA R8, P0, R9, UR6, 0x2 ;  /* 0x0000000609087c11 */ /* 0x008fc8000f8010ff */
[----:B------:R-:W-:Y:S01]  /*0760*/  LEA.HI.X R9, R9, UR7, R14, 0x2, P0 ;  /* 0x0000000709097c11 */ /* 0x000fe200080f140e */
[----:B-----5:R-:W-:Y:S02]  /*0770*/  IMAD R15, R10, R6, R7 ;  /* 0x000000060a0f7224 */ /* 0x020fe400078e0207 */
[----:B------:R-:W-:-:S03]  /*0780*/  IMAD.WIDE.U32 R6, R17, 0x4, R12 ;  /* 0x0000000411067825 */ /* 0x000fc600078e000c */
[----:B------:R1:W-:Y:S04]  /*0790*/  STG.E desc[UR16][R2.64], R15 ;  /* 0x0000000f02007986 */ /* 0x0003e8000c101910 */
[----:B------:R-:W2:Y:S04]  /*07a0*/  LDG.E R11, desc[UR16][R6.64] ;  /* 0x00000010060b7981 */ /* 0x000ea8000c1e1900 */
[----:B------:R-:W2:Y:S01]  /*07b0*/  LDG.E R10, desc[UR16][R8.64+0x4] ;  /* 0x00000410080a7981 */ /* 0x000ea2000c1e1900 */
[----:B------:R-:W-:Y:S01]  /*07c0*/  MOV R13, UR18 ;  /* 0x00000012000d7c02 */ /* 0x000fe20008000f00 */
[----:B--2---:R-:W-:-:S04]  /*07d0*/  IMAD R17, R10, R11, R15 ;  /* 0x0000000b0a117224 */ /* 0x004fc800078e020f */
[----:B------:R-:W-:Y:S01]  /*07e0*/  IMAD.WIDE.U32 R10, R13, 0x4, R6 ;  /* 0x000000040d0a7825 */ /* 0x000fe200078e0006 */
        /* <DEDUP_REMOVED lines=9> */
[----:B------:R-:W-:Y:S01]  /*0880*/  IADD3 R4, PT, PT, R4, 0x4, RZ ;  /* 0x0000000404047810 */ /* 0x000fe20007ffe0ff */
[----:B--2---:R-:W-:-:S05]  /*0890*/  IMAD R7, R6, R12, R19 ;  /* 0x0000000c06077224 */ /* 0x004fca00078e0213 */
[----:B------:R1:W-:Y:S02]  /*08a0*/  STG.E desc[UR16][R2.64], R7 ;  /* 0x0000000702007986 */ /* 0x0003e4000c101910 */
.L_x_2:
[----:B------:R-:W-:-:S13]  /*08b0*/  ISETP.NE.AND P0, PT, RZ, UR4, PT ;  /* 0x00000004ff007c0c */ /* 0x000fda000bf05270 */
[----:B------:R-:W-:Y:S05]  /*08c0*/  @!P0 EXIT ;  /* 0x000000000000894d */ /* 0x000fea0003800000 */
[----:B------:R-:W-:-:S09]  /*08d0*/  UISETP.NE.AND UP0, UPT, UR4, 0x1, UPT ;  /* 0x000000010400788c */ /* 0x000fd2000bf05270 */
[----:B------:R-:W-:Y:S05]  /*08e0*/  BRA.U !UP0, `(.L_x_3) ;  /* 0x0000000108587547 */ /* 0x000fea000b800000 */
[----:B------:R-:W3:Y:S01]  /*08f0*/  LDC.64 R8, c[0x0][0x380] ;  /* 0x0000e000ff087b82 */ /* 0x000ee20000000a00 */
[----:B------:R-:W-:Y:S01]  /*0900*/  IADD3 R11, PT, PT, R5, R4, RZ ;  /* 0x00000004050b7210 */ /* 0x000fe20007ffe0ff */
[----:B-1----:R-:W-:Y:S01]  /*0910*/  IMAD R15, R4, UR18, R0 ;  /* 0x00000012040f7c24 */ /* 0x002fe2000f8e0200 */
[----:B------:R-:W1:Y:S05]  /*0920*/  LDCU.64 UR4, c[0x0][0x380] ;  /* 0x00007000ff0477ac */ /* 0x000e6a0008000a00 */
[----:B------:R-:W4:Y:S01]  /*0930*/  LDC.64 R12, c[0x0][0x388] ;  /* 0x0000e200ff0c7b82 */ /* 0x000f220000000a00 */
[----:B---3--:R-:W-:-:S06]  /*0940*/  IMAD.WIDE.U32 R10, R11, 0x4, R8 ;  /* 0x000000040b0a7825 */ /* 0x008fcc00078e0008 */
[----:B------:R-:W2:Y:S01]  /*0950*/  LDG.E R10, desc[UR16][R10.64] ;  /* 0x000000100a0a7981 */ /* 0x000ea2000c1e1900 */
[----:B----4-:R-:W-:-:S05]  /*0960*/  IMAD.WIDE R12, R15, 0x4, R12 ;  /* 0x000000040f0c7825 */ /* 0x010fca00078e020c */
[----:B------:R-:W2:Y:S01]  /*0970*/  LDG.E R6, desc[UR16][R12.64] ;  /* 0x000000100c067981 */ /* 0x000ea2000c1e1900 */
[----:B------:R-:W-:Y:S02]  /*0980*/  IADD3 R9, P0, PT, R5, R4, RZ ;  /* 0x0000000405097210 */ /* 0x000fe40007f1e0ff */
[----:B------:R-:W-:Y:S02]  /*0990*/  MOV R15, UR18 ;  /* 0x00000012000f7c02 */ /* 0x000fe40008000f00 */
[----:B------:R-:W-:Y:S02]  /*09a0*/  IADD3.X R14, PT, PT, RZ, RZ, RZ, P0, !PT ;  /* 0x000000ffff0e7210 */ /* 0x000fe400007fe4ff */
[----:B-1----:R-:W-:-:S04]  /*09b0*/  LEA R8, P0, R9, UR4, 0x2 ;  /* 0x0000000409087c11 */ /* 0x002fc8000f8010ff */
[----:B------:R-:W-:Y:S01]  /*09c0*/  LEA.HI.X R9, R9, UR5, R14, 0x2, P0 ;  /* 0x0000000509097c11 */ /* 0x000fe200080f140e */
[----:B------:R-:W-:-:S04]  /*09d0*/  IMAD.WIDE.U32 R14, R15, 0x4, R12 ;  /* 0x000000040f0e7825 */ /* 0x000fc800078e000c */
[----:B--2---:R-:W-:-:S05]  /*09e0*/  IMAD R17, R10, R6, R7 ;  /* 0x000000060a117224 */ /* 0x004fca00078e0207 */
[----:B------:R3:W-:Y:S04]  /*09f0*/  STG.E desc[UR16][R2.64], R17 ;  /* 0x0000001102007986 */ /* 0x0007e8000c101910 */
[----:B------:R-:W2:Y:S04]  /*0a00*/  LDG.E R14, desc[UR16][R14.64] ;  /* 0x000000100e0e7981 */ /* 0x000ea8000c1e1900 */
[----:B------:R-:W2:Y:S01]  /*0a10*/  LDG.E R8, desc[UR16][R8.64+0x4] ;  /* 0x0000041008087981 */ /* 0x000ea2000c1e1900 */
[----:B------:R-:W-:Y:S01]  /*0a20*/  IADD3 R4, PT, PT, R4, 0x2, RZ ;  /* 0x0000000204047810 */ /* 0x000fe20007ffe0ff */
[----:B--2---:R-:W-:-:S05]  /*0a30*/  IMAD R7, R8, R14, R17 ;  /* 0x0000000e08077224 */ /* 0x004fca00078e0211 */
[----:B------:R3:W-:Y:S02]  /*0a40*/  STG.E desc[UR16][R2.64], R7 ;  /* 0x0000000702007986 */ /* 0x0007e4000c101910 */
.L_x_3:
[----:B------:R-:W-:-:S04]  /*0a50*/  ULOP3.LUT UR4, UR18, 0x1, URZ, 0xc0, !UPT ;  /* 0x0000000112047892 */ /* 0x000fc8000f8ec0ff */
[----:B------:R-:W-:-:S06]  /*0a60*/  UISETP.NE.U32.AND UP0, UPT, UR4, 0x1, UPT ;  /* 0x000000010400788c */ /* 0x000fcc000bf05070 */
[----:B------:R-:W-:-:S13]  /*0a70*/  PLOP3.LUT P0, PT, PT, PT, UP0, 0x80, 0x8 ;  /* 0x000000000008781c */ /* 0x000fda0003f0f008 */
[----:B------:R-:W-:Y:S05]  /*0a80*/  @P0 EXIT ;  /* 0x000000000000094d */ /* 0x000fea0003800000 */
[----:B------:R-:W4:Y:S01]  /*0a90*/  LDC.64 R8, c[0x0][0x380] ;  /* 0x0000e000ff087b82 */ /* 0x000f220000000a00 */
[----:B------:R-:W-:Y:S01]  /*0aa0*/  IADD3 R5, PT, PT, R5, R4, RZ ;  /* 0x0000000405057210 */ /* 0x000fe20007ffe0ff */
[----:B------:R-:W-:-:S06]  /*0ab0*/  IMAD R13, R4, UR18, R0 ;  /* 0x00000012040d7c24 */ /* 0x000fcc000f8e0200 */
[----:B------:R-:W5:Y:S01]  /*0ac0*/  LDC.64 R10, c[0x0][0x388] ;  /* 0x0000e200ff0a7b82 */ /* 0x000f620000000a00 */
[----:B----4-:R-:W-:-:S06]  /*0ad0*/  IMAD.WIDE.U32 R4, R5, 0x4, R8 ;  /* 0x0000000405047825 */ /* 0x010fcc00078e0008 */
[----:B------:R-:W1:Y:S01]  /*0ae0*/  LDG.E R4, desc[UR16][R4.64] ;  /* 0x0000001004047981 */ /* 0x000e62000c1e1900 */
[----:B-----5:R-:W-:-:S06]  /*0af0*/  IMAD.WIDE R8, R13, 0x4, R10 ;  /* 0x000000040d087825 */ /* 0x020fcc00078e020a */
[----:B------:R-:W1:Y:S02]  /*0b00*/  LDG.E R8, desc[UR16][R8.64] ;  /* 0x0000001008087981 */ /* 0x000e64000c1e1900 */
[----:B-123--:R-:W-:-:S05]  /*0b10*/  IMAD R7, R4, R8, R7 ;  /* 0x0000000804077224 */ /* 0x00efca00078e0207 */
[----:B------:R-:W-:Y:S01]  /*0b20*/  STG.E desc[UR16][R2.64], R7 ;  /* 0x0000000702007986 */ /* 0x000fe2000c101910 */
[----:B------:R-:W-:Y:S05]  /*0b30*/  EXIT ;  /* 0x000000000000794d */ /* 0x000fea0003800000 */
.L_x_4:
[----:B------:R-:W-:-:S00]  /*0b40*/  BRA `(.L_x_4) ;  /* 0xfffffffc00fc7947 */ /* 0x000fc0000383ffff */
[----:B------:R-:W-:-:S00]  /*0b50*/  NOP ;  /* 0x0000000000007918 */ /* 0x000fc00000000000 */
        /* <DEDUP_REMOVED lines=10> */
.L_x_5:


//--------------------- .nv.shared.reserved.0     --------------------------
	.section	.nv.shared.reserved.0,"aw",@nobits
	.weak		__nv_reservedSMEM_offset_0_alias
	.size		__nv_reservedSMEM_offset_0_alias, 0, 64
	.other		__nv_reservedSMEM_offset_0_alias,@"STO_CUDA_RESERVED_SHARED STV_DEFAULT"
__nv_reservedSMEM_offset_0_alias:
	.zero		0
	.zero		64


//--------------------- .nv.constant0._Z11matrix_multPiS_S_i --------------------------
	.section	.nv.constant0._Z11matrix_multPiS_S_i,"a",@progbits
	.sectionflags	@""
	.align	4
.nv.constant0._Z11matrix_multPiS_S_i:
	.zero		924


//--------------------- SYMBOLS --------------------------

	.type		.nv.reservedSmem.offset0,@object
	.size		.nv.reservedSmem.offset0,0x4
